	.headerflags	@"EF_CUDA_TEXMODE_UNIFIED EF_CUDA_64BIT_ADDRESS EF_CUDA_ACCELERATORS EF_CUDA_SM90 EF_CUDA_VIRTUAL_SM(EF_CUDA_SM90)"
	.elftype	@"ET_EXEC"


//--------------------- .nv.info                  --------------------------
	.section	.nv.info,"",@"SHT_CUDA_INFO"
	.align	4


	//----- nvinfo : EIATTR_REGCOUNT
	.align		4
        /*0000*/ 	.byte	0x04, 0x2f
        /*0002*/ 	.short	(.L_1 - .L_0)
	.align		4
.L_0:
        /*0004*/ 	.word	index@(triton_poi_fused_relu_0)
        /*0008*/ 	.word	0x0000000e


	//----- nvinfo : EIATTR_MIN_STACK_SIZE
	.align		4
.L_1:
        /*000c*/ 	.byte	0x04, 0x12
        /*000e*/ 	.short	(.L_3 - .L_2)
	.align		4
.L_2:
        /*0010*/ 	.word	index@(triton_poi_fused_relu_0)
        /*0014*/ 	.word	0x00000000


	//----- nvinfo : EIATTR_FRAME_SIZE
	.align		4
.L_3:
        /*0018*/ 	.byte	0x04, 0x11
        /*001a*/ 	.short	(.L_5 - .L_4)
	.align		4
.L_4:
        /*001c*/ 	.word	index@(triton_poi_fused_relu_0)
        /*0020*/ 	.word	0x00000000


	//----- nvinfo : EIATTR_MIN_STACK_SIZE
	.align		4
.L_5:
        /*0024*/ 	.byte	0x04, 0x12
        /*0026*/ 	.short	(.L_7 - .L_6)
	.align		4
.L_6:
        /*0028*/ 	.word	index@(triton_poi_fused_relu_0)
        /*002c*/ 	.word	0x00000000
.L_7:


//--------------------- .nv.info.triton_poi_fused_relu_0 --------------------------
	.section	.nv.info.triton_poi_fused_relu_0,"",@"SHT_CUDA_INFO"
	.sectionflags	@""
	.align	4


	//----- nvinfo : EIATTR_CUDA_API_VERSION
	.align		4
        /*0000*/ 	.byte	0x04, 0x37
        /*0002*/ 	.short	(.L_9 - .L_8)
.L_8:
        /*0004*/ 	.word	0x0000007c


	//----- nvinfo : EIATTR_KPARAM_INFO
	.align		4
.L_9:
        /*0008*/ 	.byte	0x04, 0x17
        /*000a*/ 	.short	(.L_11 - .L_10)
.L_10:
        /*000c*/ 	.word	0x00000000
        /*0010*/ 	.short	0x0002
        /*0012*/ 	.short	0x0010
        /*0014*/ 	.byte	0x00, 0xf0, 0x11, 0x00


	//----- nvinfo : EIATTR_KPARAM_INFO
	.align		4
.L_11:
        /*0018*/ 	.byte	0x04, 0x17
        /*001a*/ 	.short	(.L_13 - .L_12)
.L_12:
        /*001c*/ 	.word	0x00000000
        /*0020*/ 	.short	0x0001
        /*0022*/ 	.short	0x0008
        /*0024*/ 	.byte	0x00, 0xf4, 0x21, 0x00


	//----- nvinfo : EIATTR_KPARAM_INFO
	.align		4
.L_13:
        /*0028*/ 	.byte	0x04, 0x17
        /*002a*/ 	.short	(.L_15 - .L_14)
.L_14:
        /*002c*/ 	.word	0x00000000
        /*0030*/ 	.short	0x0000
        /*0032*/ 	.short	0x0000
        /*0034*/ 	.byte	0x00, 0xf4, 0x21, 0x00


	//----- nvinfo : EIATTR_SPARSE_MMA_MASK
	.align		4
.L_15:
        /*0038*/ 	.byte	0x03, 0x50
        /*003a*/ 	.short	0x0000


	//----- nvinfo : EIATTR_MAXREG_COUNT
	.align		4
        /*003c*/ 	.byte	0x03, 0x1b
        /*003e*/ 	.short	0x00ff


	//----- nvinfo : EIATTR_EXIT_INSTR_OFFSETS
	.align		4
        /*0040*/ 	.byte	0x04, 0x1c
        /*0042*/ 	.short	(.L_17 - .L_16)


	//   ....[0]....
.L_16:
        /*0044*/ 	.word	0x00000170


	//   ....[1]....
        /*0048*/ 	.word	0x00000190


	//----- nvinfo : EIATTR_REQNTID
	.align		4
.L_17:
        /*004c*/ 	.byte	0x04, 0x10
        /*004e*/ 	.short	(.L_19 - .L_18)
.L_18:
        /*0050*/ 	.word	0x00000020
        /*0054*/ 	.word	0x00000001
        /*0058*/ 	.word	0x00000001


	//----- nvinfo : EIATTR_CBANK_PARAM_SIZE
	.align		4
.L_19:
        /*005c*/ 	.byte	0x03, 0x19
        /*005e*/ 	.short	0x0014


	//----- nvinfo : EIATTR_PARAM_CBANK
	.align		4
        /*0060*/ 	.byte	0x04, 0x0a
        /*0062*/ 	.short	(.L_21 - .L_20)
	.align		4
.L_20:
        /*0064*/ 	.word	index@(.nv.constant0.triton_poi_fused_relu_0)
        /*0068*/ 	.short	0x0210
        /*006a*/ 	.short	0x0014


	//----- nvinfo : EIATTR_SW_WAR
	.align		4
.L_21:
        /*006c*/ 	.byte	0x04, 0x36
        /*006e*/ 	.short	(.L_23 - .L_22)
.L_22:
        /*0070*/ 	.word	0x00000008
.L_23:


//--------------------- .nv.callgraph             --------------------------
	.section	.nv.callgraph,"",@"SHT_CUDA_CALLGRAPH"
	.align	4
	.sectionentsize	8
	.align		4
        /*0000*/ 	.word	0x00000000
	.align		4
        /*0004*/ 	.word	0xffffffff
	.align		4
        /*0008*/ 	.word	0x00000000
	.align		4
        /*000c*/ 	.word	0xfffffffe
	.align		4
        /*0010*/ 	.word	0x00000000
	.align		4
        /*0014*/ 	.word	0xfffffffd
	.align		4
        /*0018*/ 	.word	0x00000000
	.align		4
        /*001c*/ 	.word	0xfffffffc


//--------------------- .text.triton_poi_fused_relu_0 --------------------------
	.section	.text.triton_poi_fused_relu_0,"ax",@progbits
	.align	128
        .global         triton_poi_fused_relu_0
        .type           triton_poi_fused_relu_0,@function
        .size           triton_poi_fused_relu_0,(.L_x_1 - triton_poi_fused_relu_0)
        .other          triton_poi_fused_relu_0,@"STO_CUDA_ENTRY STV_DEFAULT"
triton_poi_fused_relu_0:
.text.triton_poi_fused_relu_0:
[----:B------:R-:W0:Y:S02]  /*0000*/  LDC R1, c[0x0][0x28] ;  /* 0x00000a00ff017b82 */ /* 0x000e240000000800 */
[----:B------:R-:W1:Y:S01]  /*0010*/  S2R R0, SR_TID.X ;  /* 0x0000000000007919 */ /* 0x000e620000002100 */
[----:B------:R-:W2:Y:S01]  /*0020*/  LDC.64 R4, c[0x0][0x210] ;  /* 0x00008400ff047b82 */ /* 0x000ea20000000a00 */
[----:B------:R-:W-:Y:S01]  /*0030*/  IMAD.MOV.U32 R8, RZ, RZ, RZ ;  /* 0x000000ffff087224 */ /* 0x000fe200078e00ff */
[----:B------:R-:W-:Y:S01]  /*0040*/  ULDC.64 UR4, c[0x0][0x208] ;  /* 0x0000820000047ab9 */ /* 0x000fe20000000a00 */
[----:B------:R-:W3:Y:S01]  /*0050*/  S2R R9, SR_CTAID.X ;  /* 0x0000000000097919 */ /* 0x000ee20000002500 */
[----:B-1----:R-:W-:-:S05]  /*0060*/  IMAD.SHL.U32 R0, R0, 0x2, RZ ;  /* 0x0000000200007824 */ /* 0x002fca00078e00ff */
[----:B------:R-:W-:-:S05]  /*0070*/  LOP3.LUT R0, R0, 0x3e, RZ, 0xc0, !PT ;  /* 0x0000003e00007812 */ /* 0x000fca00078ec0ff */
[----:B---3--:R-:W-:Y:S01]  /*0080*/  IMAD R9, R9, 0x40, R0 ;  /* 0x0000004009097824 */ /* 0x008fe200078e0200 */
[----:B------:R-:W-:-:S04]  /*0090*/  HFMA2.MMA R0, -RZ, RZ, 0, 0 ;  /* 0x00000000ff007435 */ /* 0x000fc800000001ff */
[C---:B------:R-:W-:Y:S02]  /*00a0*/  SHF.L.U32 R3, R9.reuse, 0x2, RZ ;  /* 0x0000000209037819 */ /* 0x040fe400000006ff */
[----:B------:R-:W-:-:S03]  /*00b0*/  ISETP.GE.AND P2, PT, R9, 0x40, PT ;  /* 0x000000400900780c */ /* 0x000fc60003f46270 */
[C---:B------:R-:W-:Y:S02]  /*00c0*/  VIADD R7, R3.reuse, 0x4 ;  /* 0x0000000403077836 */ /* 0x040fe40000000000 */
[----:B--2---:R-:W-:-:S04]  /*00d0*/  IMAD.WIDE R2, R3, 0x4, R4 ;  /* 0x0000000403027825 */ /* 0x004fc800078e0204 */
[----:B------:R-:W-:Y:S02]  /*00e0*/  IMAD.WIDE R4, R7, 0x4, R4 ;  /* 0x0000000407047825 */ /* 0x000fe400078e0204 */
[----:B------:R-:W1:Y:S02]  /*00f0*/  LDC.64 R6, c[0x0][0x218] ;  /* 0x00008600ff067b82 */ /* 0x000e640000000a00 */
[----:B------:R-:W2:Y:S04]  /*0100*/  @!P2 LDG.E.EL R0, desc[UR4][R2.64] ;  /* 0x000000040200a981 */ /* 0x000ea8000c2e1900 */
[----:B------:R-:W3:Y:S01]  /*0110*/  @!P2 LDG.E.EL R8, desc[UR4][R4.64] ;  /* 0x000000040408a981 */ /* 0x000ee2000c2e1900 */
[----:B-1----:R-:W-:Y:S01]  /*0120*/  IMAD.WIDE R6, R9, 0x4, R6 ;  /* 0x0000000409067825 */ /* 0x002fe200078e0206 */
[----:B--2---:R-:W-:-:S02]  /*0130*/  FSETP.GEU.AND P0, PT, R0, RZ, PT ;  /* 0x000000ff0000720b */ /* 0x004fc40003f0e000 */
[----:B---3--:R-:W-:Y:S02]  /*0140*/  FSETP.GEU.AND P1, PT, R8, RZ, PT ;  /* 0x000000ff0800720b */ /* 0x008fe40003f2e000 */
[----:B------:R-:W-:Y:S02]  /*0150*/  FSEL R10, R0, RZ, P0 ;  /* 0x000000ff000a7208 */ /* 0x000fe40000000000 */
[----:B------:R-:W-:Y:S01]  /*0160*/  FSEL R11, R8, RZ, P1 ;  /* 0x000000ff080b7208 */ /* 0x000fe20000800000 */
[----:B------:R-:W-:Y:S08]  /*0170*/  @P2 EXIT ;  /* 0x000000000000294d */ /* 0x000ff00003800000 */
[----:B------:R-:W-:Y:S01]  /*0180*/  STG.E.64 desc[UR4][R6.64], R10 ;  /* 0x0000000a06007986 */ /* 0x000fe2000c101b04 */
[----:B------:R-:W-:Y:S05]  /*0190*/  EXIT ;  /* 0x000000000000794d */ /* 0x000fea0003800000 */
.L_x_0:
[----:B------:R-:W-:-:S00]  /*01a0*/  BRA `(.L_x_0) ;  /* 0xfffffffc00fc7947 */ /* 0x000fc0000383ffff */
[----:B------:R-:W-:-:S00]  /*01b0*/  NOP ;  /* 0x0000000000007918 */ /* 0x000fc00000000000 */
        /* <DEDUP_REMOVED lines=12> */
.L_x_1:


//--------------------- .nv.constant0.triton_poi_fused_relu_0 --------------------------
	.section	.nv.constant0.triton_poi_fused_relu_0,"a",@progbits
	.sectionflags	@""
	.align	4
.nv.constant0.triton_poi_fused_relu_0:
	.zero		548
